	.headerflags	@"EF_CUDA_TEXMODE_UNIFIED EF_CUDA_64BIT_ADDRESS EF_CUDA_ACCELERATORS EF_CUDA_SM90 EF_CUDA_VIRTUAL_SM(EF_CUDA_SM90)"
	.elftype	@"ET_EXEC"


//--------------------- .nv.info                  --------------------------
	.section	.nv.info,"",@"SHT_CUDA_INFO"
	.align	4


	//----- nvinfo : EIATTR_REGCOUNT
	.align		4
        /*0000*/ 	.byte	0x04, 0x2f
        /*0002*/ 	.short	(.L_1 - .L_0)
	.align		4
.L_0:
        /*0004*/ 	.word	index@(triton_poi_fused_relu_2)
        /*0008*/ 	.word	0x00000008


	//----- nvinfo : EIATTR_MIN_STACK_SIZE
	.align		4
.L_1:
        /*000c*/ 	.byte	0x04, 0x12
        /*000e*/ 	.short	(.L_3 - .L_2)
	.align		4
.L_2:
        /*0010*/ 	.word	index@(triton_poi_fused_relu_2)
        /*0014*/ 	.word	0x00000000


	//----- nvinfo : EIATTR_FRAME_SIZE
	.align		4
.L_3:
        /*0018*/ 	.byte	0x04, 0x11
        /*001a*/ 	.short	(.L_5 - .L_4)
	.align		4
.L_4:
        /*001c*/ 	.word	index@(triton_poi_fused_relu_2)
        /*0020*/ 	.word	0x00000000


	//----- nvinfo : EIATTR_MIN_STACK_SIZE
	.align		4
.L_5:
        /*0024*/ 	.byte	0x04, 0x12
        /*0026*/ 	.short	(.L_7 - .L_6)
	.align		4
.L_6:
        /*0028*/ 	.word	index@(triton_poi_fused_relu_2)
        /*002c*/ 	.word	0x00000000
.L_7:


//--------------------- .nv.info.triton_poi_fused_relu_2 --------------------------
	.section	.nv.info.triton_poi_fused_relu_2,"",@"SHT_CUDA_INFO"
	.sectionflags	@""
	.align	4


	//----- nvinfo : EIATTR_CUDA_API_VERSION
	.align		4
        /*0000*/ 	.byte	0x04, 0x37
        /*0002*/ 	.short	(.L_9 - .L_8)
.L_8:
        /*0004*/ 	.word	0x0000007c


	//----- nvinfo : EIATTR_KPARAM_INFO
	.align		4
.L_9:
        /*0008*/ 	.byte	0x04, 0x17
        /*000a*/ 	.short	(.L_11 - .L_10)
.L_10:
        /*000c*/ 	.word	0x00000000
        /*0010*/ 	.short	0x0001
        /*0012*/ 	.short	0x0008
        /*0014*/ 	.byte	0x00, 0xf0, 0x11, 0x00


	//----- nvinfo : EIATTR_KPARAM_INFO
	.align		4
.L_11:
        /*0018*/ 	.byte	0x04, 0x17
        /*001a*/ 	.short	(.L_13 - .L_12)
.L_12:
        /*001c*/ 	.word	0x00000000
        /*0020*/ 	.short	0x0000
        /*0022*/ 	.short	0x0000
        /*0024*/ 	.byte	0x00, 0xf4, 0x21, 0x00


	//----- nvinfo : EIATTR_SPARSE_MMA_MASK
	.align		4
.L_13:
        /*0028*/ 	.byte	0x03, 0x50
        /*002a*/ 	.short	0x0000


	//----- nvinfo : EIATTR_MAXREG_COUNT
	.align		4
        /*002c*/ 	.byte	0x03, 0x1b
        /*002e*/ 	.short	0x00ff


	//----- nvinfo : EIATTR_EXIT_INSTR_OFFSETS
	.align		4
        /*0030*/ 	.byte	0x04, 0x1c
        /*0032*/ 	.short	(.L_15 - .L_14)


	//   ....[0]....
.L_14:
        /*0034*/ 	.word	0x00000100


	//   ....[1]....
        /*0038*/ 	.word	0x00000120


	//----- nvinfo : EIATTR_REQNTID
	.align		4
.L_15:
        /*003c*/ 	.byte	0x04, 0x10
        /*003e*/ 	.short	(.L_17 - .L_16)
.L_16:
        /*0040*/ 	.word	0x00000080
        /*0044*/ 	.word	0x00000001
        /*0048*/ 	.word	0x00000001


	//----- nvinfo : EIATTR_CRS_STACK_SIZE
	.align		4
.L_17:
        /*004c*/ 	.byte	0x04, 0x1e
        /*004e*/ 	.short	(.L_19 - .L_18)
.L_18:
        /*0050*/ 	.word	0x00000000


	//----- nvinfo : EIATTR_CBANK_PARAM_SIZE
	.align		4
.L_19:
        /*0054*/ 	.byte	0x03, 0x19
        /*0056*/ 	.short	0x000c


	//----- nvinfo : EIATTR_PARAM_CBANK
	.align		4
        /*0058*/ 	.byte	0x04, 0x0a
        /*005a*/ 	.short	(.L_21 - .L_20)
	.align		4
.L_20:
        /*005c*/ 	.word	index@(.nv.constant0.triton_poi_fused_relu_2)
        /*0060*/ 	.short	0x0210
        /*0062*/ 	.short	0x000c


	//----- nvinfo : EIATTR_SW_WAR
	.align		4
.L_21:
        /*0064*/ 	.byte	0x04, 0x36
        /*0066*/ 	.short	(.L_23 - .L_22)
.L_22:
        /*0068*/ 	.word	0x00000008
.L_23:


//--------------------- .nv.callgraph             --------------------------
	.section	.nv.callgraph,"",@"SHT_CUDA_CALLGRAPH"
	.align	4
	.sectionentsize	8
	.align		4
        /*0000*/ 	.word	0x00000000
	.align		4
        /*0004*/ 	.word	0xffffffff
	.align		4
        /*0008*/ 	.word	0x00000000
	.align		4
        /*000c*/ 	.word	0xfffffffe
	.align		4
        /*0010*/ 	.word	0x00000000
	.align		4
        /*0014*/ 	.word	0xfffffffd
	.align		4
        /*0018*/ 	.word	0x00000000
	.align		4
        /*001c*/ 	.word	0xfffffffc


//--------------------- .text.triton_poi_fused_relu_2 --------------------------
	.section	.text.triton_poi_fused_relu_2,"ax",@progbits
	.align	128
        .global         triton_poi_fused_relu_2
        .type           triton_poi_fused_relu_2,@function
        .size           triton_poi_fused_relu_2,(.L_x_3 - triton_poi_fused_relu_2)
        .other          triton_poi_fused_relu_2,@"STO_CUDA_ENTRY STV_DEFAULT"
triton_poi_fused_relu_2:
.text.triton_poi_fused_relu_2:
[----:B------:R-:W0:Y:S02]  /*0000*/  LDC R1, c[0x0][0x28] ;  /* 0x00000a00ff017b82 */ /* 0x000e240000000800 */
[----:B------:R-:W1:Y:S01]  /*0010*/  S2R R0, SR_TID.X ;  /* 0x0000000000007919 */ /* 0x000e620000002100 */
[----:B------:R-:W2:Y:S01]  /*0020*/  LDC.64 R2, c[0x0][0x210] ;  /* 0x00008400ff027b82 */ /* 0x000ea20000000a00 */
[----:B------:R-:W-:Y:S01]  /*0030*/  ULDC.64 UR4, c[0x0][0x208] ;  /* 0x0000820000047ab9 */ /* 0x000fe20000000a00 */
[----:B------:R-:W-:Y:S01]  /*0040*/  BSSY B0, `(.L_x_0) ;  /* 0x0000009000007945 */ /* 0x000fe20003800000 */
[----:B------:R-:W3:Y:S01]  /*0050*/  S2R R5, SR_CTAID.X ;  /* 0x0000000000057919 */ /* 0x000ee20000002500 */
[----:B-1----:R-:W-:-:S05]  /*0060*/  LOP3.LUT R0, R0, 0x7f, RZ, 0xc0, !PT ;  /* 0x0000007f00007812 */ /* 0x002fca00078ec0ff */
[----:B---3--:R-:W-:Y:S02]  /*0070*/  IMAD R5, R5, 0x80, R0 ;  /* 0x0000008005057824 */ /* 0x008fe400078e0200 */
[----:B------:R-:W-:Y:S02]  /*0080*/  IMAD.MOV.U32 R0, RZ, RZ, RZ ;  /* 0x000000ffff007224 */ /* 0x000fe400078e00ff */
[C---:B--2---:R-:W-:Y:S01]  /*0090*/  IMAD.WIDE R2, R5.reuse, 0x4, R2 ;  /* 0x0000000405027825 */ /* 0x044fe200078e0202 */
[----:B------:R-:W-:-:S13]  /*00a0*/  ISETP.GE.AND P1, PT, R5, 0x100, PT ;  /* 0x000001000500780c */ /* 0x000fda0003f26270 */
[----:B------:R-:W-:Y:S05]  /*00b0*/  @P1 BRA `(.L_x_1) ;  /* 0x0000000000041947 */ /* 0x000fea0003800000 */
[----:B------:R1:W5:Y:S02]  /*00c0*/  LDG.E R0, desc[UR4][R2.64] ;  /* 0x0000000402007981 */ /* 0x000364000c1e1900 */
.L_x_1:
[----:B------:R-:W-:Y:S05]  /*00d0*/  BSYNC B0 ;  /* 0x0000000000007941 */ /* 0x000fea0003800000 */
.L_x_0:
[----:B-----5:R-:W-:-:S04]  /*00e0*/  FSETP.GEU.AND P0, PT, R0, RZ, PT ;  /* 0x000000ff0000720b */ /* 0x020fc80003f0e000 */
[----:B------:R-:W-:Y:S01]  /*00f0*/  FSEL R5, R0, RZ, P0 ;  /* 0x000000ff00057208 */ /* 0x000fe20000000000 */
[----:B------:R-:W-:Y:S08]  /*0100*/  @P1 EXIT ;  /* 0x000000000000194d */ /* 0x000ff00003800000 */
[----:B------:R-:W-:Y:S01]  /*0110*/  STG.E desc[UR4][R2.64], R5 ;  /* 0x0000000502007986 */ /* 0x000fe2000c101904 */
[----:B------:R-:W-:Y:S05]  /*0120*/  EXIT ;  /* 0x000000000000794d */ /* 0x000fea0003800000 */
.L_x_2:
[----:B------:R-:W-:-:S00]  /*0130*/  BRA `(.L_x_2) ;  /* 0xfffffffc00fc7947 */ /* 0x000fc0000383ffff */
[----:B------:R-:W-:-:S00]  /*0140*/  NOP ;  /* 0x0000000000007918 */ /* 0x000fc00000000000 */
        /* <DEDUP_REMOVED lines=11> */
.L_x_3:


//--------------------- .nv.constant0.triton_poi_fused_relu_2 --------------------------
	.section	.nv.constant0.triton_poi_fused_relu_2,"a",@progbits
	.sectionflags	@""
	.align	4
.nv.constant0.triton_poi_fused_relu_2:
	.zero		540
